	.headerflags	@"EF_CUDA_TEXMODE_UNIFIED EF_CUDA_64BIT_ADDRESS EF_CUDA_ACCELERATORS EF_CUDA_SM90 EF_CUDA_VIRTUAL_SM(EF_CUDA_SM90)"
	.elftype	@"ET_EXEC"


//--------------------- .nv.info                  --------------------------
	.section	.nv.info,"",@"SHT_CUDA_INFO"
	.align	4


	//----- nvinfo : EIATTR_REGCOUNT
	.align		4
        /*0000*/ 	.byte	0x04, 0x2f
        /*0002*/ 	.short	(.L_3 - .L_2)
	.align		4
.L_2:
        /*0004*/ 	.word	index@(triton_poi_fused__native_batch_norm_legit_no_training_add_convolution_relu_1)
        /*0008*/ 	.word	0x00000014


	//----- nvinfo : EIATTR_MIN_STACK_SIZE
	.align		4
.L_3:
        /*000c*/ 	.byte	0x04, 0x12
        /*000e*/ 	.short	(.L_5 - .L_4)
	.align		4
.L_4:
        /*0010*/ 	.word	index@(triton_poi_fused__native_batch_norm_legit_no_training_add_convolution_relu_1)
        /*0014*/ 	.word	0x00000000


	//----- nvinfo : EIATTR_FRAME_SIZE
	.align		4
.L_5:
        /*0018*/ 	.byte	0x04, 0x11
        /*001a*/ 	.short	(.L_7 - .L_6)
	.align		4
.L_6:
        /*001c*/ 	.word	index@(triton_poi_fused__native_batch_norm_legit_no_training_add_convolution_relu_1)
        /*0020*/ 	.word	0x00000000


	//----- nvinfo : EIATTR_MIN_STACK_SIZE
	.align		4
.L_7:
        /*0024*/ 	.byte	0x04, 0x12
        /*0026*/ 	.short	(.L_9 - .L_8)
	.align		4
.L_8:
        /*0028*/ 	.word	index@(triton_poi_fused__native_batch_norm_legit_no_training_add_convolution_relu_1)
        /*002c*/ 	.word	0x00000000
.L_9:


//--------------------- .nv.info.triton_poi_fused__native_batch_norm_legit_no_training_add_convolution_relu_1 --------------------------
	.section	.nv.info.triton_poi_fused__native_batch_norm_legit_no_training_add_convolution_relu_1,"",@"SHT_CUDA_INFO"
	.sectionflags	@""
	.align	4


	//----- nvinfo : EIATTR_CUDA_API_VERSION
	.align		4
        /*0000*/ 	.byte	0x04, 0x37
        /*0002*/ 	.short	(.L_11 - .L_10)
.L_10:
        /*0004*/ 	.word	0x0000007c


	//----- nvinfo : EIATTR_KPARAM_INFO
	.align		4
.L_11:
        /*0008*/ 	.byte	0x04, 0x17
        /*000a*/ 	.short	(.L_13 - .L_12)
.L_12:
        /*000c*/ 	.word	0x00000000
        /*0010*/ 	.short	0x0007
        /*0012*/ 	.short	0x0038
        /*0014*/ 	.byte	0x00, 0xf0, 0x11, 0x00


	//----- nvinfo : EIATTR_KPARAM_INFO
	.align		4
.L_13:
        /*0018*/ 	.byte	0x04, 0x17
        /*001a*/ 	.short	(.L_15 - .L_14)
.L_14:
        /*001c*/ 	.word	0x00000000
        /*0020*/ 	.short	0x0006
        /*0022*/ 	.short	0x0030
        /*0024*/ 	.byte	0x00, 0xf4, 0x21, 0x00


	//----- nvinfo : EIATTR_KPARAM_INFO
	.align		4
.L_15:
        /*0028*/ 	.byte	0x04, 0x17
        /*002a*/ 	.short	(.L_17 - .L_16)
.L_16:
        /*002c*/ 	.word	0x00000000
        /*0030*/ 	.short	0x0005
        /*0032*/ 	.short	0x0028
        /*0034*/ 	.byte	0x00, 0xf4, 0x21, 0x00


	//----- nvinfo : EIATTR_KPARAM_INFO
	.align		4
.L_17:
        /*0038*/ 	.byte	0x04, 0x17
        /*003a*/ 	.short	(.L_19 - .L_18)
.L_18:
        /*003c*/ 	.word	0x00000000
        /*0040*/ 	.short	0x0004
        /*0042*/ 	.short	0x0020
        /*0044*/ 	.byte	0x00, 0xf4, 0x21, 0x00


	//----- nvinfo : EIATTR_KPARAM_INFO
	.align		4
.L_19:
        /*0048*/ 	.byte	0x04, 0x17
        /*004a*/ 	.short	(.L_21 - .L_20)
.L_20:
        /*004c*/ 	.word	0x00000000
        /*0050*/ 	.short	0x0003
        /*0052*/ 	.short	0x0018
        /*0054*/ 	.byte	0x00, 0xf4, 0x21, 0x00


	//----- nvinfo : EIATTR_KPARAM_INFO
	.align		4
.L_21:
        /*0058*/ 	.byte	0x04, 0x17
        /*005a*/ 	.short	(.L_23 - .L_22)
.L_22:
        /*005c*/ 	.word	0x00000000
        /*0060*/ 	.short	0x0002
        /*0062*/ 	.short	0x0010
        /*0064*/ 	.byte	0x00, 0xf4, 0x21, 0x00


	//----- nvinfo : EIATTR_KPARAM_INFO
	.align		4
.L_23:
        /*0068*/ 	.byte	0x04, 0x17
        /*006a*/ 	.short	(.L_25 - .L_24)
.L_24:
        /*006c*/ 	.word	0x00000000
        /*0070*/ 	.short	0x0001
        /*0072*/ 	.short	0x0008
        /*0074*/ 	.byte	0x00, 0xf4, 0x21, 0x00


	//----- nvinfo : EIATTR_KPARAM_INFO
	.align		4
.L_25:
        /*0078*/ 	.byte	0x04, 0x17
        /*007a*/ 	.short	(.L_27 - .L_26)
.L_26:
        /*007c*/ 	.word	0x00000000
        /*0080*/ 	.short	0x0000
        /*0082*/ 	.short	0x0000
        /*0084*/ 	.byte	0x00, 0xf4, 0x21, 0x00


	//----- nvinfo : EIATTR_SPARSE_MMA_MASK
	.align		4
.L_27:
        /*0088*/ 	.byte	0x03, 0x50
        /*008a*/ 	.short	0x0000


	//----- nvinfo : EIATTR_MAXREG_COUNT
	.align		4
        /*008c*/ 	.byte	0x03, 0x1b
        /*008e*/ 	.short	0x00ff


	//----- nvinfo : EIATTR_EXIT_INSTR_OFFSETS
	.align		4
        /*0090*/ 	.byte	0x04, 0x1c
        /*0092*/ 	.short	(.L_29 - .L_28)


	//   ....[0]....
.L_28:
        /*0094*/ 	.word	0x000003d0


	//----- nvinfo : EIATTR_REQNTID
	.align		4
.L_29:
        /*0098*/ 	.byte	0x04, 0x10
        /*009a*/ 	.short	(.L_31 - .L_30)
.L_30:
        /*009c*/ 	.word	0x00000100
        /*00a0*/ 	.word	0x00000001
        /*00a4*/ 	.word	0x00000001


	//----- nvinfo : EIATTR_CBANK_PARAM_SIZE
	.align		4
.L_31:
        /*00a8*/ 	.byte	0x03, 0x19
        /*00aa*/ 	.short	0x003c


	//----- nvinfo : EIATTR_PARAM_CBANK
	.align		4
        /*00ac*/ 	.byte	0x04, 0x0a
        /*00ae*/ 	.short	(.L_33 - .L_32)
	.align		4
.L_32:
        /*00b0*/ 	.word	index@(.nv.constant0.triton_poi_fused__native_batch_norm_legit_no_training_add_convolution_relu_1)
        /*00b4*/ 	.short	0x0210
        /*00b6*/ 	.short	0x003c


	//----- nvinfo : EIATTR_SW_WAR
	.align		4
.L_33:
        /*00b8*/ 	.byte	0x04, 0x36
        /*00ba*/ 	.short	(.L_35 - .L_34)
.L_34:
        /*00bc*/ 	.word	0x00000008
.L_35:


//--------------------- .nv.callgraph             --------------------------
	.section	.nv.callgraph,"",@"SHT_CUDA_CALLGRAPH"
	.align	4
	.sectionentsize	8
	.align		4
        /*0000*/ 	.word	0x00000000
	.align		4
        /*0004*/ 	.word	0xffffffff
	.align		4
        /*0008*/ 	.word	0x00000000
	.align		4
        /*000c*/ 	.word	0xfffffffe
	.align		4
        /*0010*/ 	.word	0x00000000
	.align		4
        /*0014*/ 	.word	0xfffffffd
	.align		4
        /*0018*/ 	.word	0x00000000
	.align		4
        /*001c*/ 	.word	0xfffffffc


//--------------------- .nv.constant4             --------------------------
	.section	.nv.constant4,"a",@progbits
	.align	8
	.align		8
.nv.constant4:
        /*0000*/ 	.dword	_$_str
	.align		8
        /*0008*/ 	.dword	_$_str_$_2


//--------------------- .text.triton_poi_fused__native_batch_norm_legit_no_training_add_convolution_relu_1 --------------------------
	.section	.text.triton_poi_fused__native_batch_norm_legit_no_training_add_convolution_relu_1,"ax",@progbits
	.align	128
        .global         triton_poi_fused__native_batch_norm_legit_no_training_add_convolution_relu_1
        .type           triton_poi_fused__native_batch_norm_legit_no_training_add_convolution_relu_1,@function
        .size           triton_poi_fused__native_batch_norm_legit_no_training_add_convolution_relu_1,(.L_x_1 - triton_poi_fused__native_batch_norm_legit_no_training_add_convolution_relu_1)
        .other          triton_poi_fused__native_batch_norm_legit_no_training_add_convolution_relu_1,@"STO_CUDA_ENTRY STV_DEFAULT"
triton_poi_fused__native_batch_norm_legit_no_training_add_convolution_relu_1:
.text.triton_poi_fused__native_batch_norm_legit_no_training_add_convolution_relu_1:
[----:B------:R-:W-:Y:S01]  /*0000*/  LDC R1, c[0x0][0x28] ;  /* 0x00000a00ff017b82 */ /* 0x000fe20000000800 */
[----:B------:R-:W1:Y:S07]  /*0010*/  S2R R0, SR_TID.X ;  /* 0x0000000000007919 */ /* 0x000e6e0000002100 */
[----:B------:R-:W2:Y:S01]  /*0020*/  LDC.64 R12, c[0x0][0x228] ;  /* 0x00008a00ff0c7b82 */ /* 0x000ea20000000a00 */
[----:B------:R-:W-:Y:S01]  /*0030*/  ULDC.64 UR4, c[0x0][0x208] ;  /* 0x0000820000047ab9 */ /* 0x000fe20000000a00 */
[----:B------:R-:W3:Y:S06]  /*0040*/  S2R R5, SR_CTAID.X ;  /* 0x0000000000057919 */ /* 0x000eec0000002500 */
[----:B------:R-:W4:Y:S08]  /*0050*/  LDC.64 R10, c[0x0][0x218] ;  /* 0x00008600ff0a7b82 */ /* 0x000f300000000a00 */
[----:B------:R-:W5:Y:S08]  /*0060*/  LDC.64 R8, c[0x0][0x220] ;  /* 0x00008800ff087b82 */ /* 0x000f700000000a00 */
[----:B------:R-:W5:Y:S01]  /*0070*/  LDC.64 R14, c[0x0][0x230] ;  /* 0x00008c00ff0e7b82 */ /* 0x000f620000000a00 */
[----:B-1----:R-:W-:-:S02]  /*0080*/  SHF.L.U32 R0, R0, 0x1, RZ ;  /* 0x0000000100007819 */ /* 0x002fc400000006ff */
[----:B---3--:R-:W-:Y:S02]  /*0090*/  SHF.R.S32.HI R3, RZ, 0x16, R5 ;  /* 0x00000016ff037819 */ /* 0x008fe40000011405 */
[----:B------:R-:W-:Y:S02]  /*00a0*/  LOP3.LUT R0, R0, 0x1fe, RZ, 0xc0, !PT ;  /* 0x000001fe00007812 */ /* 0x000fe400078ec0ff */
[----:B------:R-:W-:Y:S02]  /*00b0*/  SGXT R3, R3, 0x1 ;  /* 0x000000010303781a */ /* 0x000fe40000000200 */
[----:B------:R-:W-:Y:S02]  /*00c0*/  LEA R0, R5, R0, 0x9 ;  /* 0x0000000005007211 */ /* 0x000fe400078e48ff */
[----:B------:R-:W1:Y:S02]  /*00d0*/  LDC.64 R4, c[0x0][0x238] ;  /* 0x00008e00ff047b82 */ /* 0x000e640000000a00 */
[----:B------:R-:W-:-:S04]  /*00e0*/  LEA.HI R3, R3, R0, RZ, 0xc ;  /* 0x0000000003037211 */ /* 0x000fc800078f60ff */
[----:B------:R-:W-:-:S04]  /*00f0*/  SHF.R.S32.HI R3, RZ, 0xc, R3 ;  /* 0x0000000cff037819 */ /* 0x000fc80000011403 */
[----:B------:R-:W-:-:S04]  /*0100*/  LEA.HI R2, R3, R3, RZ, 0x6 ;  /* 0x0000000303027211 */ /* 0x000fc800078f30ff */
[----:B------:R-:W-:-:S04]  /*0110*/  LOP3.LUT R2, R2, 0xffffffc0, RZ, 0xc0, !PT ;  /* 0xffffffc002027812 */ /* 0x000fc800078ec0ff */
[----:B------:R-:W-:Y:S02]  /*0120*/  IADD3 R17, R3, -R2, RZ ;  /* 0x8000000203117210 */ /* 0x000fe40007ffe0ff */
[----:B------:R-:W3:Y:S03]  /*0130*/  LDC.64 R2, c[0x0][0x210] ;  /* 0x00008400ff027b82 */ /* 0x000ee60000000a00 */
[----:B--2---:R-:W-:-:S05]  /*0140*/  IMAD.WIDE R12, R17, 0x4, R12 ;  /* 0x00000004110c7825 */ /* 0x004fca00078e020c */
[----:B------:R2:W2:Y:S01]  /*0150*/  LDG.E.EL R16, desc[UR4][R12.64] ;  /* 0x000000040c107981 */ /* 0x0004a2000c2e1900 */
[----:B----4-:R-:W-:-:S04]  /*0160*/  IMAD.WIDE R10, R17, 0x4, R10 ;  /* 0x00000004110a7825 */ /* 0x010fc800078e020a */
[----:B-----5:R-:W-:Y:S02]  /*0170*/  IMAD.WIDE R8, R17, 0x4, R8 ;  /* 0x0000000411087825 */ /* 0x020fe400078e0208 */
[----:B------:R-:W4:Y:S04]  /*0180*/  LDG.E.EL R10, desc[UR4][R10.64] ;  /* 0x000000040a0a7981 */ /* 0x000f28000c2e1900 */
[----:B------:R5:W4:Y:S01]  /*0190*/  LDG.E.EL R8, desc[UR4][R8.64] ;  /* 0x0000000408087981 */ /* 0x000b22000c2e1900 */
[----:B---3--:R-:W-:-:S05]  /*01a0*/  IMAD.WIDE R2, R0, 0x4, R2 ;  /* 0x0000000400027825 */ /* 0x008fca00078e0202 */
[----:B------:R-:W4:Y:S01]  /*01b0*/  LDG.E.64 R6, desc[UR4][R2.64] ;  /* 0x0000000402067981 */ /* 0x000f22000c1e1b00 */
[----:B0-2---:R-:W-:-:S04]  /*01c0*/  IMAD.WIDE R12, R17, 0x4, R14 ;  /* 0x00000004110c7825 */ /* 0x005fc800078e020e */
[----:B-1----:R-:W-:Y:S02]  /*01d0*/  IMAD.WIDE R4, R17, 0x4, R4 ;  /* 0x0000000411047825 */ /* 0x002fe400078e0204 */
[----:B------:R-:W2:Y:S04]  /*01e0*/  LDG.E.EL R12, desc[UR4][R12.64] ;  /* 0x000000040c0c7981 */ /* 0x000ea8000c2e1900 */
[----:B------:R0:W2:Y:S01]  /*01f0*/  LDG.E.EL R15, desc[UR4][R4.64] ;  /* 0x00000004040f7981 */ /* 0x0000a2000c2e1900 */
[----:B-----5:R-:W-:Y:S01]  /*0200*/  HFMA2.MMA R9, -RZ, RZ, 1.625, 0 ;  /* 0x3e800000ff097435 */ /* 0x020fe200000001ff */
[----:B0-----:R-:W0:Y:S02]  /*0210*/  LDC.64 R4, c[0x0][0x240] ;  /* 0x00009000ff047b82 */ /* 0x001e240000000a00 */
[----:B0-----:R-:W-:-:S04]  /*0220*/  IMAD.WIDE R4, R0, 0x4, R4 ;  /* 0x0000000400047825 */ /* 0x001fc800078e0204 */
[----:B------:R-:W-:-:S04]  /*0230*/  FADD R16, R16, 9.9999997473787516356e-06 ;  /* 0x3727c5ac10107421 */ /* 0x000fc80000000000 */
[----:B------:R-:W0:Y:S02]  /*0240*/  MUFU.SQRT R14, R16 ;  /* 0x00000010000e7308 */ /* 0x000e240000002000 */
[C---:B0-----:R-:W-:Y:S02]  /*0250*/  FSETP.GT.AND P0, PT, R14.reuse, 8.50705917302346158658e+37, PT ;  /* 0x7e8000000e00780b */ /* 0x041fe40003f04000 */
[----:B------:R-:W-:-:S11]  /*0260*/  FSETP.GEU.AND P1, PT, R14, 1.175494350822287508e-38, PT ;  /* 0x008000000e00780b */ /* 0x000fd60003f2e000 */
[----:B------:R-:W-:-:S04]  /*0270*/  @P0 FMUL R14, R14, 0.25 ;  /* 0x3e8000000e0e0820 */ /* 0x000fc80000400000 */
[----:B------:R-:W-:-:S06]  /*0280*/  @!P1 FMUL R14, R14, 16777216 ;  /* 0x4b8000000e0e9820 */ /* 0x000fcc0000400000 */
[----:B------:R-:W0:Y:S01]  /*0290*/  MUFU.RCP R14, R14 ;  /* 0x0000000e000e7308 */ /* 0x000e220000001000 */
[----:B------:R-:W-:Y:S01]  /*02a0*/  FSEL R9, R9, 1, P0 ;  /* 0x3f80000009097808 */ /* 0x000fe20000000000 */
[--C-:B----4-:R-:W-:Y:S01]  /*02b0*/  FADD R6, R6, R10.reuse ;  /* 0x0000000a06067221 */ /* 0x110fe20000000000 */
[----:B------:R-:W-:-:S03]  /*02c0*/  FADD R7, R7, R10 ;  /* 0x0000000a07077221 */ /* 0x000fc60000000000 */
[----:B------:R-:W-:-:S04]  /*02d0*/  @!P1 FMUL R9, R9, 16777216 ;  /* 0x4b80000009099820 */ /* 0x000fc80000400000 */
[----:B0-----:R-:W-:Y:S01]  /*02e0*/  FMUL R10, R14, R9 ;  /* 0x000000090e0a7220 */ /* 0x001fe20000400000 */
[C---:B------:R-:W-:Y:S01]  /*02f0*/  FADD R9, -R8.reuse, R6 ;  /* 0x0000000608097221 */ /* 0x040fe20000000100 */
[----:B------:R-:W-:-:S03]  /*0300*/  FADD R8, -R8, R7 ;  /* 0x0000000708087221 */ /* 0x000fc60000000100 */
[-C--:B------:R-:W-:Y:S01]  /*0310*/  FMUL R9, R9, R10.reuse ;  /* 0x0000000a09097220 */ /* 0x080fe20000400000 */
[----:B------:R-:W-:-:S03]  /*0320*/  FMUL R8, R8, R10 ;  /* 0x0000000a08087220 */ /* 0x000fc60000400000 */
[C-C-:B--2---:R-:W-:Y:S01]  /*0330*/  FFMA R9, R12.reuse, R9, R15.reuse ;  /* 0x000000090c097223 */ /* 0x144fe2000000000f */
[----:B------:R-:W-:-:S04]  /*0340*/  FFMA R8, R12, R8, R15 ;  /* 0x000000080c087223 */ /* 0x000fc8000000000f */
[C---:B------:R-:W-:Y:S02]  /*0350*/  FSETP.GEU.AND P0, PT, R9.reuse, RZ, PT ;  /* 0x000000ff0900720b */ /* 0x040fe40003f0e000 */
[C---:B------:R-:W-:Y:S02]  /*0360*/  FSETP.GEU.AND P1, PT, R8.reuse, RZ, PT ;  /* 0x000000ff0800720b */ /* 0x040fe40003f2e000 */
[----:B------:R-:W-:Y:S02]  /*0370*/  FSEL R9, R9, RZ, P0 ;  /* 0x000000ff09097208 */ /* 0x000fe40000000000 */
[----:B------:R-:W-:-:S03]  /*0380*/  FSEL R8, R8, RZ, P1 ;  /* 0x000000ff08087208 */ /* 0x000fc60000800000 */
[----:B------:R-:W-:Y:S02]  /*0390*/  FADD R10, R9, R9 ;  /* 0x00000009090a7221 */ /* 0x000fe40000000000 */
[----:B------:R-:W-:Y:S01]  /*03a0*/  FADD R11, R8, R8 ;  /* 0x00000008080b7221 */ /* 0x000fe20000000000 */
[----:B------:R-:W-:Y:S04]  /*03b0*/  STG.E.64 desc[UR4][R2.64], R6 ;  /* 0x0000000602007986 */ /* 0x000fe8000c101b04 */
[----:B------:R-:W-:Y:S01]  /*03c0*/  STG.E.64 desc[UR4][R4.64], R10 ;  /* 0x0000000a04007986 */ /* 0x000fe2000c101b04 */
[----:B------:R-:W-:Y:S05]  /*03d0*/  EXIT ;  /* 0x000000000000794d */ /* 0x000fea0003800000 */
.L_x_0:
[----:B------:R-:W-:-:S00]  /*03e0*/  BRA `(.L_x_0) ;  /* 0xfffffffc00fc7947 */ /* 0x000fc0000383ffff */
[----:B------:R-:W-:-:S00]  /*03f0*/  NOP ;  /* 0x0000000000007918 */ /* 0x000fc00000000000 */
        /* <DEDUP_REMOVED lines=8> */
.L_x_1:


//--------------------- .nv.global.init           --------------------------
	.section	.nv.global.init,"aw",@progbits
.nv.global.init:
	.type		_$_str,@object
	.size		_$_str,(_$_str_$_2 - _$_str)
_$_str:
        /*0000*/ 	.byte	0x5f, 0x5f, 0x43, 0x55, 0x44, 0x41, 0x5f, 0x46, 0x54, 0x5a, 0x00
	.type		_$_str_$_2,@object
	.size		_$_str_$_2,(.L_1 - _$_str_$_2)
_$_str_$_2:
        /*000b*/ 	.byte	0x5f, 0x5f, 0x43, 0x55, 0x44, 0x41, 0x5f, 0x50, 0x52, 0x45, 0x43, 0x5f, 0x53, 0x51, 0x52, 0x54
        /*001b*/ 	.byte	0x00
.L_1:


//--------------------- .nv.constant0.triton_poi_fused__native_batch_norm_legit_no_training_add_convolution_relu_1 --------------------------
	.section	.nv.constant0.triton_poi_fused__native_batch_norm_legit_no_training_add_convolution_relu_1,"a",@progbits
	.sectionflags	@""
	.align	4
.nv.constant0.triton_poi_fused__native_batch_norm_legit_no_training_add_convolution_relu_1:
	.zero		588
